//
// Generated by NVIDIA NVVM Compiler
//
// Compiler Build ID: CL-36424714
// Cuda compilation tools, release 13.0, V13.0.88
// Based on NVVM 20.0.0
//

.version 9.0
.target sm_100
.address_size 64

	// .globl	_Z4funcPiS_S_i

.visible .entry _Z4funcPiS_S_i(
	.param .u64 .ptr .align 1 _Z4funcPiS_S_i_param_0,
	.param .u64 .ptr .align 1 _Z4funcPiS_S_i_param_1,
	.param .u64 .ptr .align 1 _Z4funcPiS_S_i_param_2,
	.param .u32 _Z4funcPiS_S_i_param_3
)
{
	.reg .pred 	%p<2>;
	.reg .b32 	%r<9>;
	.reg .b64 	%rd<11>;

	ld.param.u64 	%rd1, [_Z4funcPiS_S_i_param_0];
	ld.param.u64 	%rd2, [_Z4funcPiS_S_i_param_1];
	ld.param.u64 	%rd3, [_Z4funcPiS_S_i_param_2];
	ld.param.u32 	%r2, [_Z4funcPiS_S_i_param_3];
	mov.u32 	%r3, %ntid.x;
	mov.u32 	%r4, %nctaid.x;
	mov.u32 	%r5, %tid.x;
	mad.lo.s32 	%r1, %r3, %r4, %r5;
	setp.ge.s32 	%p1, %r1, %r2;
	@%p1 bra 	$L__BB0_2;
	cvta.to.global.u64 	%rd4, %rd1;
	cvta.to.global.u64 	%rd5, %rd2;
	cvta.to.global.u64 	%rd6, %rd3;
	mul.wide.s32 	%rd7, %r1, 4;
	add.s64 	%rd8, %rd4, %rd7;
	ld.global.u32 	%r6, [%rd8];
	add.s64 	%rd9, %rd5, %rd7;
	ld.global.u32 	%r7, [%rd9];
	add.s32 	%r8, %r7, %r6;
	add.s64 	%rd10, %rd6, %rd7;
	st.global.u32 	[%rd10], %r8;
$L__BB0_2:
	ret;

}


// ===== COMPILED SASS (sm_100) =====

	.target	sm_100

	.elftype	@"ET_EXEC"


//--------------------- .note.nv.tkinfo           --------------------------
	.section	.note.nv.tkinfo,"",@"SHT_NOTE"
	.sectionflags	@"SHF_NOTE_NV_TKINFO"
	.tkinfo
        /*0018*/ 	.word	0x00000002
        /*0030*/ 	.string	""
        /*0030*/ 	.string	"ptxas"
        /*0030*/ 	.string	"Cuda compilation tools, release 13.0, V13.0.88"
        /*0030*/ 	.string	"Build cuda_13.0.r13.0/compiler.36424714_0"
        /*0030*/ 	.string	"-arch sm_100 -m 64 "



//--------------------- .note.nv.cuinfo           --------------------------
	.section	.note.nv.cuinfo,"",@"SHT_NOTE"
	.sectionflags	@"SHF_NOTE_NV_CUINFO"
        /*0018*/ 	.short	0x0002
        /*001a*/ 	.short	0x0064
        /*001c*/ 	.short	0x0082
	.zero		2


//--------------------- .nv.info                  --------------------------
	.section	.nv.info,"",@"SHT_CUDA_INFO"
	.align	4


	//----- nvinfo : EIATTR_REGCOUNT
	.align		4
        /*0000*/ 	.byte	0x04, 0x2f
        /*0002*/ 	.short	(.L_1 - .L_0)
	.align		4
.L_0:
        /*0004*/ 	.word	index@(_Z4funcPiS_S_i)
        /*0008*/ 	.word	0x0000000c


	//----- nvinfo : EIATTR_FRAME_SIZE
	.align		4
.L_1:
        /*000c*/ 	.byte	0x04, 0x11
        /*000e*/ 	.short	(.L_3 - .L_2)
	.align		4
.L_2:
        /*0010*/ 	.word	index@(_Z4funcPiS_S_i)
        /*0014*/ 	.word	0x00000000


	//----- nvinfo : EIATTR_MIN_STACK_SIZE
	.align		4
.L_3:
        /*0018*/ 	.byte	0x04, 0x12
        /*001a*/ 	.short	(.L_5 - .L_4)
	.align		4
.L_4:
        /*001c*/ 	.word	index@(_Z4funcPiS_S_i)
        /*0020*/ 	.word	0x00000000
.L_5:


//--------------------- .nv.compat                --------------------------
	.section	.nv.compat,"",@"SHT_CUDA_COMPAT_INFO"
	.align	4
        /*0000*/ 	.byte	0x02, 0x09, 0x00, 0x00, 0x02, 0x02, 0x01, 0x00, 0x02, 0x05, 0x05, 0x00, 0x03, 0x07, 0x01, 0x01
        /*0010*/ 	.byte	0x02, 0x03, 0x00, 0x00, 0x02, 0x06, 0x01, 0x00, 0x04, 0x0b, 0x08, 0x00, 0x09, 0x00, 0x00, 0x00
        /*0020*/ 	.byte	0x00, 0x00, 0x00, 0x00


//--------------------- .nv.info._Z4funcPiS_S_i   --------------------------
	.section	.nv.info._Z4funcPiS_S_i,"",@"SHT_CUDA_INFO"
	.sectionflags	@""
	.align	4


	//----- nvinfo : EIATTR_CUDA_API_VERSION
	.align		4
        /*0000*/ 	.byte	0x04, 0x37
        /*0002*/ 	.short	(.L_7 - .L_6)
.L_6:
        /*0004*/ 	.word	0x00000082


	//----- nvinfo : EIATTR_KPARAM_INFO
	.align		4
.L_7:
        /*0008*/ 	.byte	0x04, 0x17
        /*000a*/ 	.short	(.L_9 - .L_8)
.L_8:
        /*000c*/ 	.word	0x00000000
        /*0010*/ 	.short	0x0003
        /*0012*/ 	.short	0x0018
        /*0014*/ 	.byte	0x00, 0xf0, 0x11, 0x00


	//----- nvinfo : EIATTR_KPARAM_INFO
	.align		4
.L_9:
        /*0018*/ 	.byte	0x04, 0x17
        /*001a*/ 	.short	(.L_11 - .L_10)
.L_10:
        /*001c*/ 	.word	0x00000000
        /*0020*/ 	.short	0x0002
        /*0022*/ 	.short	0x0010
        /*0024*/ 	.byte	0x00, 0xf5, 0x21, 0x00


	//----- nvinfo : EIATTR_KPARAM_INFO
	.align		4
.L_11:
        /*0028*/ 	.byte	0x04, 0x17
        /*002a*/ 	.short	(.L_13 - .L_12)
.L_12:
        /*002c*/ 	.word	0x00000000
        /*0030*/ 	.short	0x0001
        /*0032*/ 	.short	0x0008
        /*0034*/ 	.byte	0x00, 0xf5, 0x21, 0x00


	//----- nvinfo : EIATTR_KPARAM_INFO
	.align		4
.L_13:
        /*0038*/ 	.byte	0x04, 0x17
        /*003a*/ 	.short	(.L_15 - .L_14)
.L_14:
        /*003c*/ 	.word	0x00000000
        /*0040*/ 	.short	0x0000
        /*0042*/ 	.short	0x0000
        /*0044*/ 	.byte	0x00, 0xf5, 0x21, 0x00


	//----- nvinfo : EIATTR_SPARSE_MMA_MASK
	.align		4
.L_15:
        /*0048*/ 	.byte	0x03, 0x50
        /*004a*/ 	.short	0x0000


	//----- nvinfo : EIATTR_MAXREG_COUNT
	.align		4
        /*004c*/ 	.byte	0x03, 0x1b
        /*004e*/ 	.short	0x00ff


	//----- nvinfo : EIATTR_MERCURY_ISA_VERSION
	.align		4
        /*0050*/ 	.byte	0x03, 0x5f
        /*0052*/ 	.short	0x0101


	//----- nvinfo : EIATTR_VRC_CTA_INIT_COUNT
	.align		4
        /*0054*/ 	.byte	0x02, 0x4a
	.zero		1
	.zero		1


	//----- nvinfo : EIATTR_EXIT_INSTR_OFFSETS
	.align		4
        /*0058*/ 	.byte	0x04, 0x1c
        /*005a*/ 	.short	(.L_17 - .L_16)


	//   ....[0]....
.L_16:
        /*005c*/ 	.word	0x00000070


	//   ....[1]....
        /*0060*/ 	.word	0x00000130


	//----- nvinfo : EIATTR_CBANK_PARAM_SIZE
	.align		4
.L_17:
        /*0064*/ 	.byte	0x03, 0x19
        /*0066*/ 	.short	0x001c


	//----- nvinfo : EIATTR_PARAM_CBANK
	.align		4
        /*0068*/ 	.byte	0x04, 0x0a
        /*006a*/ 	.short	(.L_19 - .L_18)
	.align		4
.L_18:
        /*006c*/ 	.word	index@(.nv.constant0._Z4funcPiS_S_i)
        /*0070*/ 	.short	0x0380
        /*0072*/ 	.short	0x001c


	//----- nvinfo : EIATTR_SW_WAR
	.align		4
.L_19:
        /*0074*/ 	.byte	0x04, 0x36
        /*0076*/ 	.short	(.L_21 - .L_20)
.L_20:
        /*0078*/ 	.word	0x00000008
.L_21:


//--------------------- .nv.callgraph             --------------------------
	.section	.nv.callgraph,"",@"SHT_CUDA_CALLGRAPH"
	.align	4
	.sectionentsize	8
	.align		4
        /*0000*/ 	.word	0x00000000
	.align		4
        /*0004*/ 	.word	0xffffffff
	.align		4
        /*0008*/ 	.word	0x00000000
	.align		4
        /*000c*/ 	.word	0xfffffffe
	.align		4
        /*0010*/ 	.word	0x00000000
	.align		4
        /*0014*/ 	.word	0xfffffffd
	.align		4
        /*0018*/ 	.word	0x00000000
	.align		4
        /*001c*/ 	.word	0xfffffffc


//--------------------- .text._Z4funcPiS_S_i      --------------------------
	.section	.text._Z4funcPiS_S_i,"ax",@progbits
	.align	128
        .global         _Z4funcPiS_S_i
        .type           _Z4funcPiS_S_i,@function
        .size           _Z4funcPiS_S_i,(.L_x_1 - _Z4funcPiS_S_i)
        .other          _Z4funcPiS_S_i,@"STO_CUDA_ENTRY STV_DEFAULT"
_Z4funcPiS_S_i:
.text._Z4funcPiS_S_i:
[----:B------:R-:W-:Y:S01]  /*0000*/  LDC R1, c[0x0][0x37c] ;  /* 0x0000df00ff017b82 */ /* 0x000fe20000000800 */
[----:B------:R-:W0:Y:S01]  /*0010*/  S2R R0, SR_TID.X ;  /* 0x0000000000007919 */ /* 0x000e220000002100 */
[----:B------:R-:W0:Y:S06]  /*0020*/  LDCU UR4, c[0x0][0x360] ;  /* 0x00006c00ff0477ac */ /* 0x000e2c0008000800 */
[----:B------:R-:W0:Y:S01]  /*0030*/  LDC R9, c[0x0][0x370] ;  /* 0x0000dc00ff097b82 */ /* 0x000e220000000800 */
[----:B------:R-:W1:Y:S01]  /*0040*/  LDCU UR5, c[0x0][0x398] ;  /* 0x00007300ff0577ac */ /* 0x000e620008000800 */
[----:B0-----:R-:W-:-:S05]  /*0050*/  IMAD R9, R9, UR4, R0 ;  /* 0x0000000409097c24 */ /* 0x001fca000f8e0200 */
[----:B-1----:R-:W-:-:S13]  /*0060*/  ISETP.GE.AND P0, PT, R9, UR5, PT ;  /* 0x0000000509007c0c */ /* 0x002fda000bf06270 */
[----:B------:R-:W-:Y:S05]  /*0070*/  @P0 EXIT ;  /* 0x000000000000094d */ /* 0x000fea0003800000 */
[----:B------:R-:W0:Y:S01]  /*0080*/  LDC.64 R2, c[0x0][0x380] ;  /* 0x0000e000ff027b82 */ /* 0x000e220000000a00 */
[----:B------:R-:W1:Y:S07]  /*0090*/  LDCU.64 UR4, c[0x0][0x358] ;  /* 0x00006b00ff0477ac */ /* 0x000e6e0008000a00 */
[----:B------:R-:W2:Y:S08]  /*00a0*/  LDC.64 R4, c[0x0][0x388] ;  /* 0x0000e200ff047b82 */ /* 0x000eb00000000a00 */
[----:B------:R-:W3:Y:S01]  /*00b0*/  LDC.64 R6, c[0x0][0x390] ;  /* 0x0000e400ff067b82 */ /* 0x000ee20000000a00 */
[----:B0-----:R-:W-:-:S06]  /*00c0*/  IMAD.WIDE R2, R9, 0x4, R2 ;  /* 0x0000000409027825 */ /* 0x001fcc00078e0202 */
[----:B-1----:R-:W4:Y:S01]  /*00d0*/  LDG.E R2, desc[UR4][R2.64] ;  /* 0x0000000402027981 */ /* 0x002f22000c1e1900 */
[----:B--2---:R-:W-:-:S06]  /*00e0*/  IMAD.WIDE R4, R9, 0x4, R4 ;  /* 0x0000000409047825 */ /* 0x004fcc00078e0204 */
[----:B------:R-:W4:Y:S01]  /*00f0*/  LDG.E R5, desc[UR4][R4.64] ;  /* 0x0000000404057981 */ /* 0x000f22000c1e1900 */
[----:B---3--:R-:W-:Y:S01]  /*0100*/  IMAD.WIDE R6, R9, 0x4, R6 ;  /* 0x0000000409067825 */ /* 0x008fe200078e0206 */
[----:B----4-:R-:W-:-:S05]  /*0110*/  IADD3 R9, PT, PT, R2, R5, RZ ;  /* 0x0000000502097210 */ /* 0x010fca0007ffe0ff */
[----:B------:R-:W-:Y:S01]  /*0120*/  STG.E desc[UR4][R6.64], R9 ;  /* 0x0000000906007986 */ /* 0x000fe2000c101904 */
[----:B------:R-:W-:Y:S05]  /*0130*/  EXIT ;  /* 0x000000000000794d */ /* 0x000fea0003800000 */
.L_x_0:
[----:B------:R-:W-:-:S00]  /*0140*/  BRA `(.L_x_0) ;  /* 0xfffffffc00fc7947 */ /* 0x000fc0000383ffff */
[----:B------:R-:W-:-:S00]  /*0150*/  NOP ;  /* 0x0000000000007918 */ /* 0x000fc00000000000 */
        /* <DEDUP_REMOVED lines=10> */
.L_x_1:


//--------------------- .nv.shared.reserved.0     --------------------------
	.section	.nv.shared.reserved.0,"aw",@nobits
	.weak		__nv_reservedSMEM_offset_0_alias
	.size		__nv_reservedSMEM_offset_0_alias, 0, 64
	.other		__nv_reservedSMEM_offset_0_alias,@"STO_CUDA_RESERVED_SHARED STV_DEFAULT"
__nv_reservedSMEM_offset_0_alias:
	.zero		0
	.zero		64


//--------------------- .nv.constant0._Z4funcPiS_S_i --------------------------
	.section	.nv.constant0._Z4funcPiS_S_i,"a",@progbits
	.sectionflags	@""
	.align	4
.nv.constant0._Z4funcPiS_S_i:
	.zero		924


//--------------------- SYMBOLS --------------------------

	.type		.nv.reservedSmem.offset0,@object
	.size		.nv.reservedSmem.offset0,0x4
